	.headerflags	@"EF_CUDA_TEXMODE_UNIFIED EF_CUDA_64BIT_ADDRESS EF_CUDA_ACCELERATORS EF_CUDA_SM90 EF_CUDA_VIRTUAL_SM(EF_CUDA_SM90)"
	.elftype	@"ET_EXEC"


//--------------------- .nv.info                  --------------------------
	.section	.nv.info,"",@"SHT_CUDA_INFO"
	.align	4


	//----- nvinfo : EIATTR_REGCOUNT
	.align		4
        /*0000*/ 	.byte	0x04, 0x2f
        /*0002*/ 	.short	(.L_1 - .L_0)
	.align		4
.L_0:
        /*0004*/ 	.word	index@(triton_poi_fused_cat_40)
        /*0008*/ 	.word	0x00000016


	//----- nvinfo : EIATTR_MIN_STACK_SIZE
	.align		4
.L_1:
        /*000c*/ 	.byte	0x04, 0x12
        /*000e*/ 	.short	(.L_3 - .L_2)
	.align		4
.L_2:
        /*0010*/ 	.word	index@(triton_poi_fused_cat_40)
        /*0014*/ 	.word	0x00000000


	//----- nvinfo : EIATTR_FRAME_SIZE
	.align		4
.L_3:
        /*0018*/ 	.byte	0x04, 0x11
        /*001a*/ 	.short	(.L_5 - .L_4)
	.align		4
.L_4:
        /*001c*/ 	.word	index@(triton_poi_fused_cat_40)
        /*0020*/ 	.word	0x00000000


	//----- nvinfo : EIATTR_MIN_STACK_SIZE
	.align		4
.L_5:
        /*0024*/ 	.byte	0x04, 0x12
        /*0026*/ 	.short	(.L_7 - .L_6)
	.align		4
.L_6:
        /*0028*/ 	.word	index@(triton_poi_fused_cat_40)
        /*002c*/ 	.word	0x00000000
.L_7:


//--------------------- .nv.info.triton_poi_fused_cat_40 --------------------------
	.section	.nv.info.triton_poi_fused_cat_40,"",@"SHT_CUDA_INFO"
	.sectionflags	@""
	.align	4


	//----- nvinfo : EIATTR_CUDA_API_VERSION
	.align		4
        /*0000*/ 	.byte	0x04, 0x37
        /*0002*/ 	.short	(.L_9 - .L_8)
.L_8:
        /*0004*/ 	.word	0x0000007c


	//----- nvinfo : EIATTR_KPARAM_INFO
	.align		4
.L_9:
        /*0008*/ 	.byte	0x04, 0x17
        /*000a*/ 	.short	(.L_11 - .L_10)
.L_10:
        /*000c*/ 	.word	0x00000000
        /*0010*/ 	.short	0x0005
        /*0012*/ 	.short	0x0028
        /*0014*/ 	.byte	0x00, 0xf0, 0x11, 0x00


	//----- nvinfo : EIATTR_KPARAM_INFO
	.align		4
.L_11:
        /*0018*/ 	.byte	0x04, 0x17
        /*001a*/ 	.short	(.L_13 - .L_12)
.L_12:
        /*001c*/ 	.word	0x00000000
        /*0020*/ 	.short	0x0004
        /*0022*/ 	.short	0x0020
        /*0024*/ 	.byte	0x00, 0xf4, 0x21, 0x00


	//----- nvinfo : EIATTR_KPARAM_INFO
	.align		4
.L_13:
        /*0028*/ 	.byte	0x04, 0x17
        /*002a*/ 	.short	(.L_15 - .L_14)
.L_14:
        /*002c*/ 	.word	0x00000000
        /*0030*/ 	.short	0x0003
        /*0032*/ 	.short	0x0018
        /*0034*/ 	.byte	0x00, 0xf4, 0x21, 0x00


	//----- nvinfo : EIATTR_KPARAM_INFO
	.align		4
.L_15:
        /*0038*/ 	.byte	0x04, 0x17
        /*003a*/ 	.short	(.L_17 - .L_16)
.L_16:
        /*003c*/ 	.word	0x00000000
        /*0040*/ 	.short	0x0002
        /*0042*/ 	.short	0x0010
        /*0044*/ 	.byte	0x00, 0xf4, 0x21, 0x00


	//----- nvinfo : EIATTR_KPARAM_INFO
	.align		4
.L_17:
        /*0048*/ 	.byte	0x04, 0x17
        /*004a*/ 	.short	(.L_19 - .L_18)
.L_18:
        /*004c*/ 	.word	0x00000000
        /*0050*/ 	.short	0x0001
        /*0052*/ 	.short	0x0008
        /*0054*/ 	.byte	0x00, 0xf4, 0x21, 0x00


	//----- nvinfo : EIATTR_KPARAM_INFO
	.align		4
.L_19:
        /*0058*/ 	.byte	0x04, 0x17
        /*005a*/ 	.short	(.L_21 - .L_20)
.L_20:
        /*005c*/ 	.word	0x00000000
        /*0060*/ 	.short	0x0000
        /*0062*/ 	.short	0x0000
        /*0064*/ 	.byte	0x00, 0xf4, 0x21, 0x00


	//----- nvinfo : EIATTR_SPARSE_MMA_MASK
	.align		4
.L_21:
        /*0068*/ 	.byte	0x03, 0x50
        /*006a*/ 	.short	0x0000


	//----- nvinfo : EIATTR_MAXREG_COUNT
	.align		4
        /*006c*/ 	.byte	0x03, 0x1b
        /*006e*/ 	.short	0x00ff


	//----- nvinfo : EIATTR_EXIT_INSTR_OFFSETS
	.align		4
        /*0070*/ 	.byte	0x04, 0x1c
        /*0072*/ 	.short	(.L_23 - .L_22)


	//   ....[0]....
.L_22:
        /*0074*/ 	.word	0x000001e0


	//----- nvinfo : EIATTR_REQNTID
	.align		4
.L_23:
        /*0078*/ 	.byte	0x04, 0x10
        /*007a*/ 	.short	(.L_25 - .L_24)
.L_24:
        /*007c*/ 	.word	0x00000080
        /*0080*/ 	.word	0x00000001
        /*0084*/ 	.word	0x00000001


	//----- nvinfo : EIATTR_CBANK_PARAM_SIZE
	.align		4
.L_25:
        /*0088*/ 	.byte	0x03, 0x19
        /*008a*/ 	.short	0x002c


	//----- nvinfo : EIATTR_PARAM_CBANK
	.align		4
        /*008c*/ 	.byte	0x04, 0x0a
        /*008e*/ 	.short	(.L_27 - .L_26)
	.align		4
.L_26:
        /*0090*/ 	.word	index@(.nv.constant0.triton_poi_fused_cat_40)
        /*0094*/ 	.short	0x0210
        /*0096*/ 	.short	0x002c


	//----- nvinfo : EIATTR_SW_WAR
	.align		4
.L_27:
        /*0098*/ 	.byte	0x04, 0x36
        /*009a*/ 	.short	(.L_29 - .L_28)
.L_28:
        /*009c*/ 	.word	0x00000008
.L_29:


//--------------------- .nv.callgraph             --------------------------
	.section	.nv.callgraph,"",@"SHT_CUDA_CALLGRAPH"
	.align	4
	.sectionentsize	8
	.align		4
        /*0000*/ 	.word	0x00000000
	.align		4
        /*0004*/ 	.word	0xffffffff
	.align		4
        /*0008*/ 	.word	0x00000000
	.align		4
        /*000c*/ 	.word	0xfffffffe
	.align		4
        /*0010*/ 	.word	0x00000000
	.align		4
        /*0014*/ 	.word	0xfffffffd
	.align		4
        /*0018*/ 	.word	0x00000000
	.align		4
        /*001c*/ 	.word	0xfffffffc


//--------------------- .text.triton_poi_fused_cat_40 --------------------------
	.section	.text.triton_poi_fused_cat_40,"ax",@progbits
	.align	128
        .global         triton_poi_fused_cat_40
        .type           triton_poi_fused_cat_40,@function
        .size           triton_poi_fused_cat_40,(.L_x_1 - triton_poi_fused_cat_40)
        .other          triton_poi_fused_cat_40,@"STO_CUDA_ENTRY STV_DEFAULT"
triton_poi_fused_cat_40:
.text.triton_poi_fused_cat_40:
[----:B------:R-:W-:Y:S01]  /*0000*/  LDC R1, c[0x0][0x28] ;  /* 0x00000a00ff017b82 */ /* 0x000fe20000000800 */
[----:B------:R-:W1:Y:S07]  /*0010*/  S2R R0, SR_TID.X ;  /* 0x0000000000007919 */ /* 0x000e6e0000002100 */
[----:B------:R-:W2:Y:S01]  /*0020*/  LDC.64 R2, c[0x0][0x210] ;  /* 0x00008400ff027b82 */ /* 0x000ea20000000a00 */
[----:B------:R-:W-:Y:S01]  /*0030*/  ULDC.64 UR4, c[0x0][0x208] ;  /* 0x0000820000047ab9 */ /* 0x000fe20000000a00 */
[----:B------:R-:W3:Y:S06]  /*0040*/  S2R R13, SR_CTAID.X ;  /* 0x00000000000d7919 */ /* 0x000eec0000002500 */
[----:B------:R-:W4:Y:S08]  /*0050*/  LDC.64 R6, c[0x0][0x218] ;  /* 0x00008600ff067b82 */ /* 0x000f300000000a00 */
[----:B------:R-:W5:Y:S08]  /*0060*/  LDC.64 R8, c[0x0][0x220] ;  /* 0x00008800ff087b82 */ /* 0x000f700000000a00 */
[----:B------:R-:W4:Y:S01]  /*0070*/  LDC.64 R10, c[0x0][0x228] ;  /* 0x00008a00ff0a7b82 */ /* 0x000f220000000a00 */
[----:B-1----:R-:W-:-:S04]  /*0080*/  SHF.L.U32 R0, R0, 0x1, RZ ;  /* 0x0000000100007819 */ /* 0x002fc800000006ff */
[----:B------:R-:W-:-:S04]  /*0090*/  LOP3.LUT R0, R0, 0xfe, RZ, 0xc0, !PT ;  /* 0x000000fe00007812 */ /* 0x000fc800078ec0ff */
[----:B---3--:R-:W-:-:S05]  /*00a0*/  LEA R13, R13, R0, 0x8 ;  /* 0x000000000d0d7211 */ /* 0x008fca00078e40ff */
[----:B--2---:R-:W-:-:S06]  /*00b0*/  IMAD.WIDE R2, R13, 0x4, R2 ;  /* 0x000000040d027825 */ /* 0x004fcc00078e0202 */
[----:B------:R-:W2:Y:S01]  /*00c0*/  LDG.E.64 R2, desc[UR4][R2.64] ;  /* 0x0000000402027981 */ /* 0x000ea2000c1e1b00 */
[----:B------:R-:W-:-:S05]  /*00d0*/  IMAD.HI R0, R13, 0x2aaaaaab, RZ ;  /* 0x2aaaaaab0d007827 */ /* 0x000fca00078e02ff */
[----:B------:R-:W-:-:S04]  /*00e0*/  SHF.R.U32.HI R5, RZ, 0x1f, R0 ;  /* 0x0000001fff057819 */ /* 0x000fc80000011600 */
[----:B------:R-:W-:Y:S02]  /*00f0*/  LEA.HI.SX32 R0, R0, R5, 0x15 ;  /* 0x0000000500007211 */ /* 0x000fe400078faaff */
[----:B------:R-:W1:Y:S03]  /*0100*/  LDC.64 R4, c[0x0][0x230] ;  /* 0x00008c00ff047b82 */ /* 0x000e660000000a00 */
[----:B------:R-:W-:-:S04]  /*0110*/  IMAD R13, R0, -0x3000, R13 ;  /* 0xffffd000000d7824 */ /* 0x000fc800078e020d */
[----:B------:R-:W-:-:S04]  /*0120*/  IMAD R13, R0, 0x36000, R13 ;  /* 0x00036000000d7824 */ /* 0x000fc800078e020d */
[----:B------:R-:W-:Y:S02]  /*0130*/  IMAD R15, R0, 0x3000, R13 ;  /* 0x00003000000f7824 */ /* 0x000fe400078e020d */
[----:B----4-:R-:W-:-:S04]  /*0140*/  IMAD.WIDE R6, R13, 0x4, R6 ;  /* 0x000000040d067825 */ /* 0x010fc800078e0206 */
[----:B------:R-:W-:Y:S02]  /*0150*/  IMAD R17, R0, 0x3000, R15 ;  /* 0x0000300000117824 */ /* 0x000fe400078e020f */
[----:B-----5:R-:W-:-:S04]  /*0160*/  IMAD.WIDE R8, R15, 0x4, R8 ;  /* 0x000000040f087825 */ /* 0x020fc800078e0208 */
[----:B------:R-:W-:Y:S02]  /*0170*/  IMAD R19, R0, 0x3000, R17 ;  /* 0x0000300000137824 */ /* 0x000fe400078e0211 */
[----:B0-----:R-:W-:-:S04]  /*0180*/  IMAD.WIDE R10, R17, 0x4, R10 ;  /* 0x00000004110a7825 */ /* 0x001fc800078e020a */
[----:B-1----:R-:W-:Y:S01]  /*0190*/  IMAD.WIDE R4, R19, 0x4, R4 ;  /* 0x0000000413047825 */ /* 0x002fe200078e0204 */
[----:B--2---:R-:W-:Y:S04]  /*01a0*/  STG.E.64 desc[UR4][R6.64], R2 ;  /* 0x0000000206007986 */ /* 0x004fe8000c101b04 */
[----:B------:R-:W-:Y:S04]  /*01b0*/  STG.E.64 desc[UR4][R8.64], R2 ;  /* 0x0000000208007986 */ /* 0x000fe8000c101b04 */
[----:B------:R-:W-:Y:S04]  /*01c0*/  STG.E.64 desc[UR4][R10.64], R2 ;  /* 0x000000020a007986 */ /* 0x000fe8000c101b04 */
[----:B------:R-:W-:Y:S01]  /*01d0*/  STG.E.64 desc[UR4][R4.64], R2 ;  /* 0x0000000204007986 */ /* 0x000fe2000c101b04 */
[----:B------:R-:W-:Y:S05]  /*01e0*/  EXIT ;  /* 0x000000000000794d */ /* 0x000fea0003800000 */
.L_x_0:
[----:B------:R-:W-:-:S00]  /*01f0*/  BRA `(.L_x_0) ;  /* 0xfffffffc00fc7947 */ /* 0x000fc0000383ffff */
[----:B------:R-:W-:-:S00]  /*0200*/  NOP ;  /* 0x0000000000007918 */ /* 0x000fc00000000000 */
[----:B------:R-:W-:-:S00]  /*0210*/  NOP ;  /* 0x0000000000007918 */ /* 0x000fc00000000000 */
[----:B------:R-:W-:-:S00]  /*0220*/  NOP ;  /* 0x0000000000007918 */ /* 0x000fc00000000000 */
[----:B------:R-:W-:-:S00]  /*0230*/  NOP ;  /* 0x0000000000007918 */ /* 0x000fc00000000000 */
[----:B------:R-:W-:-:S00]  /*0240*/  NOP ;  /* 0x0000000000007918 */ /* 0x000fc00000000000 */
[----:B------:R-:W-:-:S00]  /*0250*/  NOP ;  /* 0x0000000000007918 */ /* 0x000fc00000000000 */
[----:B------:R-:W-:-:S00]  /*0260*/  NOP ;  /* 0x0000000000007918 */ /* 0x000fc00000000000 */
[----:B------:R-:W-:-:S00]  /*0270*/  NOP ;  /* 0x0000000000007918 */ /* 0x000fc00000000000 */
.L_x_1:


//--------------------- .nv.constant0.triton_poi_fused_cat_40 --------------------------
	.section	.nv.constant0.triton_poi_fused_cat_40,"a",@progbits
	.sectionflags	@""
	.align	4
.nv.constant0.triton_poi_fused_cat_40:
	.zero		572
